//
// Generated by NVIDIA NVVM Compiler
//
// Compiler Build ID: CL-36424714
// Cuda compilation tools, release 13.0, V13.0.88
// Based on NVVM 20.0.0
//

.version 9.0
.target sm_100
.address_size 64

	// .globl	_Z8checkSumPiS_ib
.extern .func  (.param .b32 func_retval0) vprintf
(
	.param .b64 vprintf_param_0,
	.param .b64 vprintf_param_1
)
;
.global .align 1 .b8 $str[46] = {73, 39, 109, 32, 116, 104, 114, 101, 97, 100, 32, 37, 100, 46, 32, 84, 104, 101, 32, 109, 97, 120, 105, 109, 117, 109, 32, 115, 117, 109, 32, 73, 32, 102, 111, 117, 110, 100, 32, 105, 115, 32, 37, 100, 10};

.visible .entry _Z8checkSumPiS_ib(
	.param .u64 .ptr .align 1 _Z8checkSumPiS_ib_param_0,
	.param .u64 .ptr .align 1 _Z8checkSumPiS_ib_param_1,
	.param .u32 _Z8checkSumPiS_ib_param_2,
	.param .u8 _Z8checkSumPiS_ib_param_3
)
{
	.local .align 8 .b8 	__local_depot0[8];
	.reg .b64 	%SP;
	.reg .b64 	%SPL;
	.reg .pred 	%p<12>;
	.reg .b16 	%rs<2>;
	.reg .b32 	%r<183>;
	.reg .b64 	%rd<69>;

	mov.u64 	%SPL, __local_depot0;
	cvta.local.u64 	%SP, %SPL;
	ld.param.u64 	%rd3, [_Z8checkSumPiS_ib_param_0];
	ld.param.u64 	%rd2, [_Z8checkSumPiS_ib_param_1];
	ld.param.u32 	%r45, [_Z8checkSumPiS_ib_param_2];
	ld.param.s8 	%rs1, [_Z8checkSumPiS_ib_param_3];
	cvta.to.global.u64 	%rd1, %rd3;
	mov.u32 	%r46, %ntid.x;
	mov.u32 	%r47, %ctaid.x;
	mov.u32 	%r48, %tid.x;
	mad.lo.s32 	%r1, %r46, %r47, %r48;
	setp.ge.s32 	%p1, %r1, %r45;
	@%p1 bra 	$L__BB0_17;
	setp.lt.s32 	%p2, %r1, 0;
	mov.b32 	%r182, 0;
	@%p2 bra 	$L__BB0_15;
	add.s32 	%r2, %r1, 1;
	and.b32  	%r3, %r2, 15;
	setp.lt.u32 	%p3, %r1, 15;
	mov.b32 	%r182, 0;
	mov.u32 	%r171, %r1;
	mov.u32 	%r173, %r182;
	@%p3 bra 	$L__BB0_6;
	add.s32 	%r163, %r1, -7;
	and.b32  	%r53, %r2, 2147483632;
	neg.s32 	%r162, %r53;
	mov.b32 	%r182, 0;
$L__BB0_4:
	.pragma "nounroll";
	add.s32 	%r54, %r163, 7;
	mul.wide.u32 	%rd4, %r54, 4;
	add.s64 	%rd5, %rd1, %rd4;
	ld.global.u32 	%r55, [%rd5];
	add.s32 	%r56, %r55, %r173;
	max.s32 	%r57, %r56, %r182;
	add.s32 	%r58, %r163, 6;
	mul.wide.u32 	%rd6, %r58, 4;
	add.s64 	%rd7, %rd1, %rd6;
	ld.global.u32 	%r59, [%rd7];
	add.s32 	%r60, %r59, %r56;
	max.s32 	%r61, %r60, %r57;
	add.s32 	%r62, %r163, 5;
	mul.wide.u32 	%rd8, %r62, 4;
	add.s64 	%rd9, %rd1, %rd8;
	ld.global.u32 	%r63, [%rd9];
	add.s32 	%r64, %r63, %r60;
	max.s32 	%r65, %r64, %r61;
	add.s32 	%r66, %r163, 4;
	mul.wide.u32 	%rd10, %r66, 4;
	add.s64 	%rd11, %rd1, %rd10;
	ld.global.u32 	%r67, [%rd11];
	add.s32 	%r68, %r67, %r64;
	max.s32 	%r69, %r68, %r65;
	add.s32 	%r70, %r163, 3;
	mul.wide.u32 	%rd12, %r70, 4;
	add.s64 	%rd13, %rd1, %rd12;
	ld.global.u32 	%r71, [%rd13];
	add.s32 	%r72, %r71, %r68;
	max.s32 	%r73, %r72, %r69;
	add.s32 	%r74, %r163, 2;
	mul.wide.u32 	%rd14, %r74, 4;
	add.s64 	%rd15, %rd1, %rd14;
	ld.global.u32 	%r75, [%rd15];
	add.s32 	%r76, %r75, %r72;
	max.s32 	%r77, %r76, %r73;
	add.s32 	%r78, %r163, 1;
	mul.wide.u32 	%rd16, %r78, 4;
	add.s64 	%rd17, %rd1, %rd16;
	ld.global.u32 	%r79, [%rd17];
	add.s32 	%r80, %r79, %r76;
	max.s32 	%r81, %r80, %r77;
	add.s32 	%r82, %r163, -8;
	mul.wide.u32 	%rd18, %r163, 4;
	add.s64 	%rd19, %rd1, %rd18;
	ld.global.u32 	%r83, [%rd19];
	add.s32 	%r84, %r83, %r80;
	max.s32 	%r85, %r84, %r81;
	add.s32 	%r86, %r163, -1;
	mul.wide.u32 	%rd20, %r86, 4;
	add.s64 	%rd21, %rd1, %rd20;
	ld.global.u32 	%r87, [%rd21];
	add.s32 	%r88, %r87, %r84;
	max.s32 	%r89, %r88, %r85;
	add.s32 	%r90, %r163, -2;
	mul.wide.u32 	%rd22, %r90, 4;
	add.s64 	%rd23, %rd1, %rd22;
	ld.global.u32 	%r91, [%rd23];
	add.s32 	%r92, %r91, %r88;
	max.s32 	%r93, %r92, %r89;
	add.s32 	%r94, %r163, -3;
	mul.wide.u32 	%rd24, %r94, 4;
	add.s64 	%rd25, %rd1, %rd24;
	ld.global.u32 	%r95, [%rd25];
	add.s32 	%r96, %r95, %r92;
	max.s32 	%r97, %r96, %r93;
	add.s32 	%r98, %r163, -4;
	mul.wide.u32 	%rd26, %r98, 4;
	add.s64 	%rd27, %rd1, %rd26;
	ld.global.u32 	%r99, [%rd27];
	add.s32 	%r100, %r99, %r96;
	max.s32 	%r101, %r100, %r97;
	add.s32 	%r102, %r163, -5;
	mul.wide.u32 	%rd28, %r102, 4;
	add.s64 	%rd29, %rd1, %rd28;
	ld.global.u32 	%r103, [%rd29];
	add.s32 	%r104, %r103, %r100;
	max.s32 	%r105, %r104, %r101;
	add.s32 	%r106, %r163, -6;
	mul.wide.u32 	%rd30, %r106, 4;
	add.s64 	%rd31, %rd1, %rd30;
	ld.global.u32 	%r107, [%rd31];
	add.s32 	%r108, %r107, %r104;
	max.s32 	%r109, %r108, %r105;
	add.s32 	%r110, %r163, -7;
	mul.wide.u32 	%rd32, %r110, 4;
	add.s64 	%rd33, %rd1, %rd32;
	ld.global.u32 	%r111, [%rd33];
	add.s32 	%r112, %r111, %r108;
	max.s32 	%r113, %r112, %r109;
	mul.wide.u32 	%rd34, %r82, 4;
	add.s64 	%rd35, %rd1, %rd34;
	ld.global.u32 	%r114, [%rd35];
	add.s32 	%r173, %r114, %r112;
	max.s32 	%r182, %r173, %r113;
	add.s32 	%r163, %r163, -16;
	add.s32 	%r162, %r162, 16;
	setp.ne.s32 	%p4, %r162, 0;
	@%p4 bra 	$L__BB0_4;
	add.s32 	%r171, %r163, 7;
$L__BB0_6:
	setp.eq.s32 	%p5, %r3, 0;
	@%p5 bra 	$L__BB0_15;
	and.b32  	%r19, %r2, 7;
	setp.lt.u32 	%p6, %r3, 8;
	@%p6 bra 	$L__BB0_9;
	mul.wide.u32 	%rd36, %r171, 4;
	add.s64 	%rd37, %rd1, %rd36;
	ld.global.u32 	%r116, [%rd37];
	add.s32 	%r117, %r116, %r173;
	max.s32 	%r118, %r117, %r182;
	add.s32 	%r119, %r171, -1;
	mul.wide.u32 	%rd38, %r119, 4;
	add.s64 	%rd39, %rd1, %rd38;
	ld.global.u32 	%r120, [%rd39];
	add.s32 	%r121, %r120, %r117;
	max.s32 	%r122, %r121, %r118;
	add.s32 	%r123, %r171, -2;
	mul.wide.u32 	%rd40, %r123, 4;
	add.s64 	%rd41, %rd1, %rd40;
	ld.global.u32 	%r124, [%rd41];
	add.s32 	%r125, %r124, %r121;
	max.s32 	%r126, %r125, %r122;
	add.s32 	%r127, %r171, -3;
	mul.wide.u32 	%rd42, %r127, 4;
	add.s64 	%rd43, %rd1, %rd42;
	ld.global.u32 	%r128, [%rd43];
	add.s32 	%r129, %r128, %r125;
	max.s32 	%r130, %r129, %r126;
	add.s32 	%r131, %r171, -4;
	mul.wide.u32 	%rd44, %r131, 4;
	add.s64 	%rd45, %rd1, %rd44;
	ld.global.u32 	%r132, [%rd45];
	add.s32 	%r133, %r132, %r129;
	max.s32 	%r134, %r133, %r130;
	add.s32 	%r135, %r171, -5;
	mul.wide.u32 	%rd46, %r135, 4;
	add.s64 	%rd47, %rd1, %rd46;
	ld.global.u32 	%r136, [%rd47];
	add.s32 	%r137, %r136, %r133;
	max.s32 	%r138, %r137, %r134;
	add.s32 	%r139, %r171, -6;
	mul.wide.u32 	%rd48, %r139, 4;
	add.s64 	%rd49, %rd1, %rd48;
	ld.global.u32 	%r140, [%rd49];
	add.s32 	%r141, %r140, %r137;
	max.s32 	%r142, %r141, %r138;
	add.s32 	%r143, %r171, -7;
	mul.wide.u32 	%rd50, %r143, 4;
	add.s64 	%rd51, %rd1, %rd50;
	ld.global.u32 	%r144, [%rd51];
	add.s32 	%r173, %r144, %r141;
	max.s32 	%r182, %r173, %r142;
	add.s32 	%r171, %r171, -8;
$L__BB0_9:
	setp.eq.s32 	%p7, %r19, 0;
	@%p7 bra 	$L__BB0_15;
	and.b32  	%r27, %r2, 3;
	setp.lt.u32 	%p8, %r19, 4;
	@%p8 bra 	$L__BB0_12;
	mul.wide.u32 	%rd52, %r171, 4;
	add.s64 	%rd53, %rd1, %rd52;
	ld.global.u32 	%r146, [%rd53];
	add.s32 	%r147, %r146, %r173;
	max.s32 	%r148, %r147, %r182;
	add.s32 	%r149, %r171, -1;
	mul.wide.u32 	%rd54, %r149, 4;
	add.s64 	%rd55, %rd1, %rd54;
	ld.global.u32 	%r150, [%rd55];
	add.s32 	%r151, %r150, %r147;
	max.s32 	%r152, %r151, %r148;
	add.s32 	%r153, %r171, -2;
	mul.wide.u32 	%rd56, %r153, 4;
	add.s64 	%rd57, %rd1, %rd56;
	ld.global.u32 	%r154, [%rd57];
	add.s32 	%r155, %r154, %r151;
	max.s32 	%r156, %r155, %r152;
	add.s32 	%r157, %r171, -3;
	mul.wide.u32 	%rd58, %r157, 4;
	add.s64 	%rd59, %rd1, %rd58;
	ld.global.u32 	%r158, [%rd59];
	add.s32 	%r173, %r158, %r155;
	max.s32 	%r182, %r173, %r156;
	add.s32 	%r171, %r171, -4;
$L__BB0_12:
	setp.eq.s32 	%p9, %r27, 0;
	@%p9 bra 	$L__BB0_15;
	neg.s32 	%r178, %r27;
$L__BB0_14:
	.pragma "nounroll";
	mul.wide.u32 	%rd60, %r171, 4;
	add.s64 	%rd61, %rd1, %rd60;
	ld.global.u32 	%r159, [%rd61];
	add.s32 	%r173, %r159, %r173;
	max.s32 	%r182, %r173, %r182;
	add.s32 	%r171, %r171, -1;
	add.s32 	%r178, %r178, 1;
	setp.ne.s32 	%p10, %r178, 0;
	@%p10 bra 	$L__BB0_14;
$L__BB0_15:
	cvta.to.global.u64 	%rd62, %rd2;
	mul.wide.s32 	%rd63, %r1, 4;
	add.s64 	%rd64, %rd62, %rd63;
	st.global.u32 	[%rd64], %r182;
	setp.eq.s16 	%p11, %rs1, 0;
	@%p11 bra 	$L__BB0_17;
	add.u64 	%rd65, %SP, 0;
	add.u64 	%rd66, %SPL, 0;
	st.local.v2.u32 	[%rd66], {%r1, %r182};
	mov.u64 	%rd67, $str;
	cvta.global.u64 	%rd68, %rd67;
	{ // callseq 0, 0
	.param .b64 param0;
	st.param.b64 	[param0], %rd68;
	.param .b64 param1;
	st.param.b64 	[param1], %rd65;
	.param .b32 retval0;
	call.uni (retval0), 
	vprintf, 
	(
	param0, 
	param1
	);
	ld.param.b32 	%r160, [retval0];
	} // callseq 0
$L__BB0_17:
	ret;

}


// ===== COMPILED SASS (sm_100) =====

	.target	sm_100

	.elftype	@"ET_EXEC"


//--------------------- .note.nv.tkinfo           --------------------------
	.section	.note.nv.tkinfo,"",@"SHT_NOTE"
	.sectionflags	@"SHF_NOTE_NV_TKINFO"
	.tkinfo
        /*0018*/ 	.word	0x00000002
        /*0030*/ 	.string	""
        /*0030*/ 	.string	"ptxas"
        /*0030*/ 	.string	"Cuda compilation tools, release 13.0, V13.0.88"
        /*0030*/ 	.string	"Build cuda_13.0.r13.0/compiler.36424714_0"
        /*0030*/ 	.string	"-arch sm_100 -m 64 "



//--------------------- .note.nv.cuinfo           --------------------------
	.section	.note.nv.cuinfo,"",@"SHT_NOTE"
	.sectionflags	@"SHF_NOTE_NV_CUINFO"
        /*0018*/ 	.short	0x0002
        /*001a*/ 	.short	0x0064
        /*001c*/ 	.short	0x0082
	.zero		2


//--------------------- .nv.info                  --------------------------
	.section	.nv.info,"",@"SHT_CUDA_INFO"
	.align	4


	//----- nvinfo : EIATTR_REGCOUNT
	.align		4
        /*0000*/ 	.byte	0x04, 0x2f
        /*0002*/ 	.short	(.L_2 - .L_1)
	.align		4
.L_1:
        /*0004*/ 	.word	index@(_Z8checkSumPiS_ib)
        /*0008*/ 	.word	0x00000020


	//----- nvinfo : EIATTR_FRAME_SIZE
	.align		4
.L_2:
        /*000c*/ 	.byte	0x04, 0x11
        /*000e*/ 	.short	(.L_4 - .L_3)
	.align		4
.L_3:
        /*0010*/ 	.word	index@(_Z8checkSumPiS_ib)
        /*0014*/ 	.word	0x00000008


	//----- nvinfo : EIATTR_MIN_STACK_SIZE
	.align		4
.L_4:
        /*0018*/ 	.byte	0x04, 0x12
        /*001a*/ 	.short	(.L_6 - .L_5)
	.align		4
.L_5:
        /*001c*/ 	.word	index@(_Z8checkSumPiS_ib)
        /*0020*/ 	.word	0x00000008
.L_6:


//--------------------- .nv.compat                --------------------------
	.section	.nv.compat,"",@"SHT_CUDA_COMPAT_INFO"
	.align	4
        /*0000*/ 	.byte	0x02, 0x09, 0x00, 0x00, 0x02, 0x02, 0x01, 0x00, 0x02, 0x05, 0x05, 0x00, 0x03, 0x07, 0x01, 0x01
        /*0010*/ 	.byte	0x02, 0x03, 0x00, 0x00, 0x02, 0x06, 0x01, 0x00, 0x04, 0x0b, 0x08, 0x00, 0x09, 0x00, 0x00, 0x00
        /*0020*/ 	.byte	0x00, 0x00, 0x00, 0x00


//--------------------- .nv.info._Z8checkSumPiS_ib --------------------------
	.section	.nv.info._Z8checkSumPiS_ib,"",@"SHT_CUDA_INFO"
	.sectionflags	@""
	.align	4


	//----- nvinfo : EIATTR_CUDA_API_VERSION
	.align		4
        /*0000*/ 	.byte	0x04, 0x37
        /*0002*/ 	.short	(.L_8 - .L_7)
.L_7:
        /*0004*/ 	.word	0x00000082


	//----- nvinfo : EIATTR_KPARAM_INFO
	.align		4
.L_8:
        /*0008*/ 	.byte	0x04, 0x17
        /*000a*/ 	.short	(.L_10 - .L_9)
.L_9:
        /*000c*/ 	.word	0x00000000
        /*0010*/ 	.short	0x0003
        /*0012*/ 	.short	0x0014
        /*0014*/ 	.byte	0x00, 0xf0, 0x05, 0x00


	//----- nvinfo : EIATTR_KPARAM_INFO
	.align		4
.L_10:
        /*0018*/ 	.byte	0x04, 0x17
        /*001a*/ 	.short	(.L_12 - .L_11)
.L_11:
        /*001c*/ 	.word	0x00000000
        /*0020*/ 	.short	0x0002
        /*0022*/ 	.short	0x0010
        /*0024*/ 	.byte	0x00, 0xf0, 0x11, 0x00


	//----- nvinfo : EIATTR_KPARAM_INFO
	.align		4
.L_12:
        /*0028*/ 	.byte	0x04, 0x17
        /*002a*/ 	.short	(.L_14 - .L_13)
.L_13:
        /*002c*/ 	.word	0x00000000
        /*0030*/ 	.short	0x0001
        /*0032*/ 	.short	0x0008
        /*0034*/ 	.byte	0x00, 0xf5, 0x21, 0x00


	//----- nvinfo : EIATTR_KPARAM_INFO
	.align		4
.L_14:
        /*0038*/ 	.byte	0x04, 0x17
        /*003a*/ 	.short	(.L_16 - .L_15)
.L_15:
        /*003c*/ 	.word	0x00000000
        /*0040*/ 	.short	0x0000
        /*0042*/ 	.short	0x0000
        /*0044*/ 	.byte	0x00, 0xf5, 0x21, 0x00


	//----- nvinfo : EIATTR_SPARSE_MMA_MASK
	.align		4
.L_16:
        /*0048*/ 	.byte	0x03, 0x50
        /*004a*/ 	.short	0x0000


	//----- nvinfo : EIATTR_MAXREG_COUNT
	.align		4
        /*004c*/ 	.byte	0x03, 0x1b
        /*004e*/ 	.short	0x00ff


	//----- nvinfo : EIATTR_EXTERNS
	.align		4
        /*0050*/ 	.byte	0x04, 0x0f
        /*0052*/ 	.short	(.L_18 - .L_17)


	//   ....[0]....
	.align		4
.L_17:
        /*0054*/ 	.word	index@(vprintf)


	//----- nvinfo : EIATTR_MERCURY_ISA_VERSION
	.align		4
.L_18:
        /*0058*/ 	.byte	0x03, 0x5f
        /*005a*/ 	.short	0x0101


	//----- nvinfo : EIATTR_VRC_CTA_INIT_COUNT
	.align		4
        /*005c*/ 	.byte	0x02, 0x4a
	.zero		1
	.zero		1


	//----- nvinfo : EIATTR_SYSCALL_OFFSETS
	.align		4
        /*0060*/ 	.byte	0x04, 0x46
        /*0062*/ 	.short	(.L_20 - .L_19)


	//   ....[0]....
.L_19:
        /*0064*/ 	.word	0x00000cf0


	//----- nvinfo : EIATTR_EXIT_INSTR_OFFSETS
	.align		4
.L_20:
        /*0068*/ 	.byte	0x04, 0x1c
        /*006a*/ 	.short	(.L_22 - .L_21)


	//   ....[0]....
.L_21:
        /*006c*/ 	.word	0x000000c0


	//   ....[1]....
        /*0070*/ 	.word	0x00000c70


	//   ....[2]....
        /*0074*/ 	.word	0x00000d00


	//----- nvinfo : EIATTR_CRS_STACK_SIZE
	.align		4
.L_22:
        /*0078*/ 	.byte	0x04, 0x1e
        /*007a*/ 	.short	(.L_24 - .L_23)
.L_23:
        /*007c*/ 	.word	0x00000000


	//----- nvinfo : EIATTR_CBANK_PARAM_SIZE
	.align		4
.L_24:
        /*0080*/ 	.byte	0x03, 0x19
        /*0082*/ 	.short	0x0015


	//----- nvinfo : EIATTR_PARAM_CBANK
	.align		4
        /*0084*/ 	.byte	0x04, 0x0a
        /*0086*/ 	.short	(.L_26 - .L_25)
	.align		4
.L_25:
        /*0088*/ 	.word	index@(.nv.constant0._Z8checkSumPiS_ib)
        /*008c*/ 	.short	0x0380
        /*008e*/ 	.short	0x0015


	//----- nvinfo : EIATTR_SW_WAR
	.align		4
.L_26:
        /*0090*/ 	.byte	0x04, 0x36
        /*0092*/ 	.short	(.L_28 - .L_27)
.L_27:
        /*0094*/ 	.word	0x00000008
.L_28:


//--------------------- .nv.callgraph             --------------------------
	.section	.nv.callgraph,"",@"SHT_CUDA_CALLGRAPH"
	.align	4
	.sectionentsize	8
	.align		4
        /*0000*/ 	.word	0x00000000
	.align		4
        /*0004*/ 	.word	0xffffffff
	.align		4
        /*0008*/ 	.word	index@(_Z8checkSumPiS_ib)
	.align		4
        /*000c*/ 	.word	index@(vprintf)
	.align		4
        /*0010*/ 	.word	0x00000000
	.align		4
        /*0014*/ 	.word	0xfffffffe
	.align		4
        /*0018*/ 	.word	0x00000000
	.align		4
        /*001c*/ 	.word	0xfffffffd
	.align		4
        /*0020*/ 	.word	0x00000000
	.align		4
        /*0024*/ 	.word	0xfffffffc


//--------------------- .nv.constant4             --------------------------
	.section	.nv.constant4,"a",@progbits
	.align	8
	.align		8
.nv.constant4:
        /*0000*/ 	.dword	vprintf
	.align		8
        /*0008*/ 	.dword	$str


//--------------------- .text._Z8checkSumPiS_ib   --------------------------
	.section	.text._Z8checkSumPiS_ib,"ax",@progbits
	.align	128
        .global         _Z8checkSumPiS_ib
        .type           _Z8checkSumPiS_ib,@function
        .size           _Z8checkSumPiS_ib,(.L_x_13 - _Z8checkSumPiS_ib)
        .other          _Z8checkSumPiS_ib,@"STO_CUDA_ENTRY STV_DEFAULT"
_Z8checkSumPiS_ib:
.text._Z8checkSumPiS_ib:
[----:B------:R-:W0:Y:S01]  /*0000*/  LDC R1, c[0x0][0x37c] ;  /* 0x0000df00ff017b82 */ /* 0x000e220000000800 */
[----:B------:R-:W1:Y:S01]  /*0010*/  S2R R2, SR_CTAID.X ;  /* 0x0000000000027919 */ /* 0x000e620000002500 */
[----:B------:R-:W2:Y:S01]  /*0020*/  LDCU UR5, c[0x0][0x2fc] ;  /* 0x00005f80ff0577ac */ /* 0x000ea20008000800 */
[----:B0-----:R-:W-:Y:S01]  /*0030*/  VIADD R1, R1, 0xfffffff8 ;  /* 0xfffffff801017836 */ /* 0x001fe20000000000 */
[----:B------:R-:W1:Y:S01]  /*0040*/  S2R R3, SR_TID.X ;  /* 0x0000000000037919 */ /* 0x000e620000002100 */
[----:B------:R-:W1:Y:S01]  /*0050*/  LDCU UR6, c[0x0][0x360] ;  /* 0x00006c00ff0677ac */ /* 0x000e620008000800 */
[----:B------:R-:W0:Y:S01]  /*0060*/  LDCU UR7, c[0x0][0x390] ;  /* 0x00007200ff0777ac */ /* 0x000e220008000800 */
[----:B------:R-:W3:Y:S02]  /*0070*/  LDCU UR4, c[0x0][0x2f8] ;  /* 0x00005f00ff0477ac */ /* 0x000ee40008000800 */
[----:B---3--:R-:W-:Y:S01]  /*0080*/  IADD3 R6, P1, PT, R1, UR4, RZ ;  /* 0x0000000401067c10 */ /* 0x008fe2000ff3e0ff */
[----:B-1----:R-:W-:-:S04]  /*0090*/  IMAD R2, R2, UR6, R3 ;  /* 0x0000000602027c24 */ /* 0x002fc8000f8e0203 */
[----:B--2---:R-:W-:Y:S01]  /*00a0*/  IMAD.X R7, RZ, RZ, UR5, P1 ;  /* 0x00000005ff077e24 */ /* 0x004fe200088e06ff */
[----:B0-----:R-:W-:-:S13]  /*00b0*/  ISETP.GE.AND P0, PT, R2, UR7, PT ;  /* 0x0000000702007c0c */ /* 0x001fda000bf06270 */
[----:B------:R-:W-:Y:S05]  /*00c0*/  @P0 EXIT ;  /* 0x000000000000094d */ /* 0x000fea0003800000 */
[----:B------:R-:W-:Y:S01]  /*00d0*/  ISETP.GE.AND P0, PT, R2, RZ, PT ;  /* 0x000000ff0200720c */ /* 0x000fe20003f06270 */
[----:B------:R-:W0:Y:S01]  /*00e0*/  LDCU.64 UR6, c[0x0][0x358] ;  /* 0x00006b00ff0677ac */ /* 0x000e220008000a00 */
[----:B------:R-:W-:Y:S01]  /*00f0*/  BSSY.RECONVERGENT B0, `(.L_x_0) ;  /* 0x00000b1000007945 */ /* 0x000fe20003800200 */
[----:B------:R-:W-:-:S10]  /*0100*/  HFMA2 R3, -RZ, RZ, 0, 0 ;  /* 0x00000000ff037431 */ /* 0x000fd400000001ff */
[----:B------:R-:W-:Y:S05]  /*0110*/  @!P0 BRA `(.L_x_1) ;  /* 0x0000000800b88947 */ /* 0x000fea0003800000 */
[C---:B------:R-:W-:Y:S01]  /*0120*/  ISETP.GE.U32.AND P0, PT, R2.reuse, 0xf, PT ;  /* 0x0000000f0200780c */ /* 0x040fe20003f06070 */
[----:B------:R-:W-:Y:S01]  /*0130*/  VIADD R4, R2, 0x1 ;  /* 0x0000000102047836 */ /* 0x000fe20000000000 */
[----:B------:R-:W-:Y:S01]  /*0140*/  BSSY.RECONVERGENT B1, `(.L_x_2) ;  /* 0x0000059000017945 */ /* 0x000fe20003800200 */
[----:B------:R-:W-:Y:S01]  /*0150*/  MOV R5, R2 ;  /* 0x0000000200057202 */ /* 0x000fe20000000f00 */
[----:B------:R-:W-:Y:S01]  /*0160*/  IMAD.MOV.U32 R29, RZ, RZ, RZ ;  /* 0x000000ffff1d7224 */ /* 0x000fe200078e00ff */
[----:B------:R-:W-:Y:S02]  /*0170*/  MOV R3, RZ ;  /* 0x000000ff00037202 */ /* 0x000fe40000000f00 */
[----:B------:R-:W-:-:S06]  /*0180*/  LOP3.LUT R8, R4, 0xf, RZ, 0xc0, !PT ;  /* 0x0000000f04087812 */ /* 0x000fcc00078ec0ff */
[----:B------:R-:W-:Y:S05]  /*0190*/  @!P0 BRA `(.L_x_3) ;  /* 0x00000004004c8947 */ /* 0x000fea0003800000 */
[----:B------:R-:W1:Y:S01]  /*01a0*/  LDC.64 R14, c[0x0][0x380] ;  /* 0x0000e000ff0e7b82 */ /* 0x000e620000000a00 */
[----:B------:R-:W-:Y:S01]  /*01b0*/  LOP3.LUT R10, R4, 0x7ffffff0, RZ, 0xc0, !PT ;  /* 0x7ffffff0040a7812 */ /* 0x000fe200078ec0ff */
[----:B------:R-:W-:Y:S01]  /*01c0*/  BSSY.RECONVERGENT B2, `(.L_x_4) ;  /* 0x000004f000027945 */ /* 0x000fe20003800200 */
[----:B------:R-:W-:Y:S01]  /*01d0*/  VIADD R5, R2, 0xfffffff9 ;  /* 0xfffffff902057836 */ /* 0x000fe20000000000 */
[----:B------:R-:W-:Y:S02]  /*01e0*/  MOV R3, RZ ;  /* 0x000000ff00037202 */ /* 0x000fe40000000f00 */
[----:B------:R-:W-:-:S07]  /*01f0*/  IMAD.MOV R10, RZ, RZ, -R10 ;  /* 0x000000ffff0a7224 */ /* 0x000fce00078e0a0a */
.L_x_5:
[C---:B------:R-:W-:Y:S01]  /*0200*/  IADD3 R27, PT, PT, R5.reuse, 0x7, RZ ;  /* 0x00000007051b7810 */ /* 0x040fe20007ffe0ff */
[----:B------:R-:W-:-:S04]  /*0210*/  VIADD R13, R5, 0x6 ;  /* 0x00000006050d7836 */ /* 0x000fc80000000000 */
[----:B-1----:R-:W-:-:S04]  /*0220*/  IMAD.WIDE.U32 R26, R27, 0x4, R14 ;  /* 0x000000041b1a7825 */ /* 0x002fc800078e000e */
[----:B------:R-:W-:Y:S02]  /*0230*/  IMAD.WIDE.U32 R12, R13, 0x4, R14 ;  /* 0x000000040d0c7825 */ /* 0x000fe400078e000e */
[----:B0-----:R-:W2:Y:S04]  /*0240*/  LDG.E R26, desc[UR6][R26.64] ;  /* 0x000000061a1a7981 */ /* 0x001ea8000c1e1900 */
[----:B------:R0:W3:Y:S01]  /*0250*/  LDG.E R28, desc[UR6][R12.64] ;  /* 0x000000060c1c7981 */ /* 0x0000e2000c1e1900 */
[C---:B------:R-:W-:Y:S01]  /*0260*/  IADD3 R19, PT, PT, R5.reuse, 0x5, RZ ;  /* 0x0000000505137810 */ /* 0x040fe20007ffe0ff */
[C---:B------:R-:W-:Y:S01]  /*0270*/  VIADD R23, R5.reuse, 0x4 ;  /* 0x0000000405177836 */ /* 0x040fe20000000000 */
[----:B------:R-:W-:-:S03]  /*0280*/  IADD3 R21, PT, PT, R5, 0x3, RZ ;  /* 0x0000000305157810 */ /* 0x000fc60007ffe0ff */
[----:B------:R-:W-:-:S04]  /*0290*/  IMAD.WIDE.U32 R18, R19, 0x4, R14 ;  /* 0x0000000413127825 */ /* 0x000fc800078e000e */
[--C-:B------:R-:W-:Y:S01]  /*02a0*/  IMAD.WIDE.U32 R22, R23, 0x4, R14.reuse ;  /* 0x0000000417167825 */ /* 0x100fe200078e000e */
[----:B------:R-:W4:Y:S01]  /*02b0*/  LDG.E R9, desc[UR6][R18.64] ;  /* 0x0000000612097981 */ /* 0x000f22000c1e1900 */
[----:B------:R-:W-:Y:S02]  /*02c0*/  IADD3 R11, PT, PT, R5, 0x1, RZ ;  /* 0x00000001050b7810 */ /* 0x000fe40007ffe0ff */
[--C-:B------:R-:W-:Y:S01]  /*02d0*/  IMAD.WIDE.U32 R20, R21, 0x4, R14.reuse ;  /* 0x0000000415147825 */ /* 0x100fe200078e000e */
[----:B------:R1:W5:Y:S03]  /*02e0*/  LDG.E R27, desc[UR6][R22.64] ;  /* 0x00000006161b7981 */ /* 0x000366000c1e1900 */
[----:B------:R-:W-:Y:S02]  /*02f0*/  VIADD R17, R5, 0x2 ;  /* 0x0000000205117836 */ /* 0x000fe40000000000 */
[----:B0-----:R-:W-:-:S02]  /*0300*/  IMAD.WIDE.U32 R12, R11, 0x4, R14 ;  /* 0x000000040b0c7825 */ /* 0x001fc400078e000e */
[----:B------:R-:W5:Y:S02]  /*0310*/  LDG.E R11, desc[UR6][R20.64] ;  /* 0x00000006140b7981 */ /* 0x000f64000c1e1900 */
[----:B------:R-:W-:Y:S02]  /*0320*/  IMAD.WIDE.U32 R16, R17, 0x4, R14 ;  /* 0x0000000411107825 */ /* 0x000fe400078e000e */
[----:B------:R-:W5:Y:S04]  /*0330*/  LDG.E R12, desc[UR6][R12.64] ;  /* 0x000000060c0c7981 */ /* 0x000f68000c1e1900 */
[----:B------:R0:W5:Y:S01]  /*0340*/  LDG.E R25, desc[UR6][R16.64] ;  /* 0x0000000610197981 */ /* 0x000162000c1e1900 */
[C---:B------:R-:W-:Y:S01]  /*0350*/  VIADD R0, R5.reuse, 0xffffffff ;  /* 0xffffffff05007836 */ /* 0x040fe20000000000 */
[----:B-1----:R-:W-:-:S03]  /*0360*/  IADD3 R23, PT, PT, R5, -0x2, RZ ;  /* 0xfffffffe05177810 */ /* 0x002fc60007ffe0ff */
[----:B------:R-:W-:-:S04]  /*0370*/  IMAD.WIDE.U32 R18, R0, 0x4, R14 ;  /* 0x0000000400127825 */ /* 0x000fc800078e000e */
[C-C-:B0-----:R-:W-:Y:S01]  /*0380*/  IMAD.WIDE.U32 R16, R5.reuse, 0x4, R14.reuse ;  /* 0x0000000405107825 */ /* 0x141fe200078e000e */
[----:B------:R0:W5:Y:S04]  /*0390*/  LDG.E R0, desc[UR6][R18.64] ;  /* 0x0000000612007981 */ /* 0x000168000c1e1900 */
[----:B------:R1:W5:Y:S01]  /*03a0*/  LDG.E R24, desc[UR6][R16.64] ;  /* 0x0000000610187981 */ /* 0x000362000c1e1900 */
[----:B------:R-:W-:Y:S02]  /*03b0*/  VIADD R21, R5, 0xfffffffd ;  /* 0xfffffffd05157836 */ /* 0x000fe40000000000 */
[----:B------:R-:W-:Y:S01]  /*03c0*/  IMAD.WIDE.U32 R22, R23, 0x4, R14 ;  /* 0x0000000417167825 */ /* 0x000fe200078e000e */
[----:B0-----:R-:W-:-:S03]  /*03d0*/  IADD3 R18, PT, PT, R5, -0x4, RZ ;  /* 0xfffffffc05127810 */ /* 0x001fc60007ffe0ff */
[--C-:B------:R-:W-:Y:S01]  /*03e0*/  IMAD.WIDE.U32 R20, R21, 0x4, R14.reuse ;  /* 0x0000000415147825 */ /* 0x100fe200078e000e */
[----:B------:R0:W5:Y:S03]  /*03f0*/  LDG.E R13, desc[UR6][R22.64] ;  /* 0x00000006160d7981 */ /* 0x000166000c1e1900 */
[----:B-1----:R-:W-:Y:S01]  /*0400*/  IMAD.WIDE.U32 R16, R18, 0x4, R14 ;  /* 0x0000000412107825 */ /* 0x002fe200078e000e */
[----:B0-----:R-:W-:-:S03]  /*0410*/  IADD3 R23, PT, PT, R5, -0x6, RZ ;  /* 0xfffffffa05177810 */ /* 0x001fc60007ffe0ff */
[----:B--2---:R-:W-:Y:S02]  /*0420*/  IMAD.IADD R19, R26, 0x1, R29 ;  /* 0x000000011a137824 */ /* 0x004fe400078e021d */
[----:B------:R0:W2:Y:S02]  /*0430*/  LDG.E R26, desc[UR6][R20.64] ;  /* 0x00000006141a7981 */ /* 0x0000a4000c1e1900 */
[----:B---3--:R-:W-:Y:S02]  /*0440*/  IMAD.IADD R28, R19, 0x1, R28 ;  /* 0x00000001131c7824 */ /* 0x008fe400078e021c */
[----:B------:R1:W3:Y:S01]  /*0450*/  LDG.E R29, desc[UR6][R16.64] ;  /* 0x00000006101d7981 */ /* 0x0002e2000c1e1900 */
[----:B0-----:R-:W-:Y:S02]  /*0460*/  IADD3 R21, PT, PT, R5, -0x5, RZ ;  /* 0xfffffffb05157810 */ /* 0x001fe40007ffe0ff */
[----:B------:R-:W-:-:S03]  /*0470*/  VIMNMX3 R3, R19, R3, R28, !PT ;  /* 0x000000031303720f */ /* 0x000fc6000780011c */
[----:B-1----:R-:W-:-:S04]  /*0480*/  IMAD.WIDE.U32 R16, R21, 0x4, R14 ;  /* 0x0000000415107825 */ /* 0x002fc800078e000e */
[--C-:B------:R-:W-:Y:S02]  /*0490*/  IMAD.WIDE.U32 R18, R23, 0x4, R14.reuse ;  /* 0x0000000417127825 */ /* 0x100fe400078e000e */
[----:B------:R-:W3:Y:S02]  /*04a0*/  LDG.E R16, desc[UR6][R16.64] ;  /* 0x0000000610107981 */ /* 0x000ee4000c1e1900 */
[----:B------:R-:W-:Y:S02]  /*04b0*/  VIADD R23, R5, 0xfffffff9 ;  /* 0xfffffff905177836 */ /* 0x000fe40000000000 */
[----:B------:R-:W3:Y:S02]  /*04c0*/  LDG.E R18, desc[UR6][R18.64] ;  /* 0x0000000612127981 */ /* 0x000ee4000c1e1900 */
[----:B------:R-:W-:Y:S01]  /*04d0*/  IMAD.WIDE.U32 R20, R23, 0x4, R14 ;  /* 0x0000000417147825 */ /* 0x000fe200078e000e */
[----:B------:R-:W-:-:S05]  /*04e0*/  IADD3 R23, PT, PT, R5, -0x8, RZ ;  /* 0xfffffff805177810 */ /* 0x000fca0007ffe0ff */
[----:B------:R-:W-:Y:S01]  /*04f0*/  IMAD.WIDE.U32 R22, R23, 0x4, R14 ;  /* 0x0000000417167825 */ /* 0x000fe200078e000e */
[----:B------:R-:W3:Y:S05]  /*0500*/  LDG.E R20, desc[UR6][R20.64] ;  /* 0x0000000614147981 */ /* 0x000eea000c1e1900 */
[----:B------:R-:W3:Y:S01]  /*0510*/  LDG.E R22, desc[UR6][R22.64] ;  /* 0x0000000616167981 */ /* 0x000ee2000c1e1900 */
[----:B----4-:R-:W-:-:S05]  /*0520*/  IMAD.IADD R28, R28, 0x1, R9 ;  /* 0x000000011c1c7824 */ /* 0x010fca00078e0209 */
[----:B-----5:R-:W-:-:S05]  /*0530*/  IADD3 R27, PT, PT, R28, R27, RZ ;  /* 0x0000001b1c1b7210 */ /* 0x020fca0007ffe0ff */
[----:B------:R-:W-:-:S05]  /*0540*/  IMAD.IADD R11, R27, 0x1, R11 ;  /* 0x000000011b0b7824 */ /* 0x000fca00078e020b */
[----:B------:R-:W-:-:S05]  /*0550*/  IADD3 R25, PT, PT, R11, R25, RZ ;  /* 0x000000190b197210 */ /* 0x000fca0007ffe0ff */
[----:B------:R-:W-:-:S05]  /*0560*/  IMAD.IADD R9, R25, 0x1, R12 ;  /* 0x0000000119097824 */ /* 0x000fca00078e020c */
[----:B------:R-:W-:-:S05]  /*0570*/  IADD3 R24, PT, PT, R9, R24, RZ ;  /* 0x0000001809187210 */ /* 0x000fca0007ffe0ff */
[----:B------:R-:W-:-:S05]  /*0580*/  IMAD.IADD R0, R24, 0x1, R0 ;  /* 0x0000000118007824 */ /* 0x000fca00078e0200 */
[----:B------:R-:W-:Y:S02]  /*0590*/  IADD3 R13, PT, PT, R0, R13, RZ ;  /* 0x0000000d000d7210 */ /* 0x000fe40007ffe0ff */
[----:B------:R-:W-:Y:S01]  /*05a0*/  VIMNMX3 R28, R28, R3, R27, !PT ;  /* 0x000000031c1c720f */ /* 0x000fe2000780011b */
[----:B------:R-:W-:-:S03]  /*05b0*/  VIADD R10, R10, 0x10 ;  /* 0x000000100a0a7836 */ /* 0x000fc60000000000 */
[----:B------:R-:W-:Y:S02]  /*05c0*/  VIMNMX3 R28, R11, R28, R25, !PT ;  /* 0x0000001c0b1c720f */ /* 0x000fe40007800119 */
[----:B------:R-:W-:Y:S02]  /*05d0*/  ISETP.NE.AND P0, PT, R10, RZ, PT ;  /* 0x000000ff0a00720c */ /* 0x000fe40003f05270 */
[----:B------:R-:W-:-:S04]  /*05e0*/  VIMNMX3 R28, R9, R28, R24, !PT ;  /* 0x0000001c091c720f */ /* 0x000fc80007800118 */
[----:B------:R-:W-:Y:S02]  /*05f0*/  VIMNMX3 R28, R0, R28, R13, !PT ;  /* 0x0000001c001c720f */ /* 0x000fe4000780010d */
[----:B------:R-:W-:Y:S01]  /*0600*/  IADD3 R5, PT, PT, R5, -0x10, RZ ;  /* 0xfffffff005057810 */ /* 0x000fe20007ffe0ff */
[----:B--2---:R-:W-:-:S05]  /*0610*/  IMAD.IADD R26, R13, 0x1, R26 ;  /* 0x000000010d1a7824 */ /* 0x004fca00078e021a */
[----:B---3--:R-:W-:-:S04]  /*0620*/  IADD3 R29, PT, PT, R26, R29, RZ ;  /* 0x0000001d1a1d7210 */ /* 0x008fc80007ffe0ff */
[----:B------:R-:W-:Y:S01]  /*0630*/  VIMNMX3 R28, R26, R28, R29, !PT ;  /* 0x0000001c1a1c720f */ /* 0x000fe2000780011d */
[----:B------:R-:W-:-:S05]  /*0640*/  IMAD.IADD R3, R29, 0x1, R16 ;  /* 0x000000011d037824 */ /* 0x000fca00078e0210 */
[----:B------:R-:W-:-:S04]  /*0650*/  IADD3 R9, PT, PT, R3, R18, RZ ;  /* 0x0000001203097210 */ /* 0x000fc80007ffe0ff */
[----:B------:R-:W-:Y:S02]  /*0660*/  IADD3 R11, PT, PT, R9, R20, RZ ;  /* 0x00000014090b7210 */ /* 0x000fe40007ffe0ff */
[----:B------:R-:W-:-:S03]  /*0670*/  VIMNMX3 R28, R3, R28, R9, !PT ;  /* 0x0000001c031c720f */ /* 0x000fc60007800109 */
[----:B------:R-:W-:-:S05]  /*0680*/  IMAD.IADD R29, R11, 0x1, R22 ;  /* 0x000000010b1d7824 */ /* 0x000fca00078e0216 */
[----:B------:R-:W-:Y:S01]  /*0690*/  VIMNMX3 R3, R11, R28, R29, !PT ;  /* 0x0000001c0b03720f */ /* 0x000fe2000780011d */
[----:B------:R-:W-:Y:S06]  /*06a0*/  @P0 BRA `(.L_x_5) ;  /* 0xfffffff800d40947 */ /* 0x000fec000383ffff */
[----:B------:R-:W-:Y:S05]  /*06b0*/  BSYNC.RECONVERGENT B2 ;  /* 0x0000000000027941 */ /* 0x000fea0003800200 */
.L_x_4:
[----:B------:R-:W-:-:S07]  /*06c0*/  VIADD R5, R5, 0x7 ;  /* 0x0000000705057836 */ /* 0x000fce0000000000 */
.L_x_3:
[----:B0-----:R-:W-:Y:S05]  /*06d0*/  BSYNC.RECONVERGENT B1 ;  /* 0x0000000000017941 */ /* 0x001fea0003800200 */
.L_x_2:
[----:B------:R-:W-:-:S13]  /*06e0*/  ISETP.NE.AND P0, PT, R8, RZ, PT ;  /* 0x000000ff0800720c */ /* 0x000fda0003f05270 */
[----:B------:R-:W-:Y:S05]  /*06f0*/  @!P0 BRA `(.L_x_1) ;  /* 0x0000000400408947 */ /* 0x000fea0003800000 */
[----:B------:R-:W-:Y:S01]  /*0700*/  ISETP.GE.U32.AND P0, PT, R8, 0x8, PT ;  /* 0x000000080800780c */ /* 0x000fe20003f06070 */
[----:B------:R-:W-:Y:S01]  /*0710*/  BSSY.RECONVERGENT B1, `(.L_x_6) ;  /* 0x0000029000017945 */ /* 0x000fe20003800200 */
[----:B------:R-:W-:-:S04]  /*0720*/  LOP3.LUT R19, R4, 0x7, RZ, 0xc0, !PT ;  /* 0x0000000704137812 */ /* 0x000fc800078ec0ff */
[----:B------:R-:W-:-:S07]  /*0730*/  ISETP.NE.AND P1, PT, R19, RZ, PT ;  /* 0x000000ff1300720c */ /* 0x000fce0003f25270 */
[----:B------:R-:W-:Y:S06]  /*0740*/  @!P0 BRA `(.L_x_7) ;  /* 0x0000000000948947 */ /* 0x000fec0003800000 */
[----:B------:R-:W0:Y:S01]  /*0750*/  LDC.64 R8, c[0x0][0x380] ;  /* 0x0000e000ff087b82 */ /* 0x000e220000000a00 */
[C---:B------:R-:W-:Y:S01]  /*0760*/  IADD3 R13, PT, PT, R5.reuse, -0x1, RZ ;  /* 0xffffffff050d7810 */ /* 0x040fe20007ffe0ff */
[C---:B------:R-:W-:Y:S01]  /*0770*/  VIADD R17, R5.reuse, 0xfffffffe ;  /* 0xfffffffe05117836 */ /* 0x040fe20000000000 */
[C---:B------:R-:W-:Y:S01]  /*0780*/  IADD3 R21, PT, PT, R5.reuse, -0x3, RZ ;  /* 0xfffffffd05157810 */ /* 0x040fe20007ffe0ff */
[C---:B------:R-:W-:Y:S01]  /*0790*/  VIADD R15, R5.reuse, 0xfffffffc ;  /* 0xfffffffc050f7836 */ /* 0x040fe20000000000 */
[C---:B------:R-:W-:Y:S01]  /*07a0*/  IADD3 R23, PT, PT, R5.reuse, -0x5, RZ ;  /* 0xfffffffb05177810 */ /* 0x040fe20007ffe0ff */
[----:B0-----:R-:W-:-:S04]  /*07b0*/  IMAD.WIDE.U32 R10, R5, 0x4, R8 ;  /* 0x00000004050a7825 */ /* 0x001fc800078e0008 */
[--C-:B------:R-:W-:Y:S01]  /*07c0*/  IMAD.WIDE.U32 R12, R13, 0x4, R8.reuse ;  /* 0x000000040d0c7825 */ /* 0x100fe200078e0008 */
[----:B------:R0:W2:Y:S03]  /*07d0*/  LDG.E R0, desc[UR6][R10.64] ;  /* 0x000000060a007981 */ /* 0x0000a6000c1e1900 */
[--C-:B------:R-:W-:Y:S01]  /*07e0*/  IMAD.WIDE.U32 R16, R17, 0x4, R8.reuse ;  /* 0x0000000411107825 */ /* 0x100fe200078e0008 */
[----:B------:R1:W3:Y:S03]  /*07f0*/  LDG.E R18, desc[UR6][R12.64] ;  /* 0x000000060c127981 */ /* 0x0002e6000c1e1900 */
[--C-:B------:R-:W-:Y:S02]  /*0800*/  IMAD.WIDE.U32 R20, R21, 0x4, R8.reuse ;  /* 0x0000000415147825 */ /* 0x100fe400078e0008 */
[----:B------:R3:W4:Y:S02]  /*0810*/  LDG.E R16, desc[UR6][R16.64] ;  /* 0x0000000610107981 */ /* 0x000724000c1e1900 */
[----:B------:R-:W-:-:S02]  /*0820*/  IMAD.WIDE.U32 R14, R15, 0x4, R8 ;  /* 0x000000040f0e7825 */ /* 0x000fc400078e0008 */
[----:B------:R4:W5:Y:S02]  /*0830*/  LDG.E R20, desc[UR6][R20.64] ;  /* 0x0000000614147981 */ /* 0x000964000c1e1900 */
[--C-:B0-----:R-:W-:Y:S02]  /*0840*/  IMAD.WIDE.U32 R10, R23, 0x4, R8.reuse ;  /* 0x00000004170a7825 */ /* 0x101fe400078e0008 */
[----:B------:R-:W5:Y:S02]  /*0850*/  LDG.E R14, desc[UR6][R14.64] ;  /* 0x000000060e0e7981 */ /* 0x000f64000c1e1900 */
[C---:B------:R-:W-:Y:S01]  /*0860*/  VIADD R25, R5.reuse, 0xfffffffa ;  /* 0xfffffffa05197836 */ /* 0x040fe20000000000 */
[----:B------:R-:W-:Y:S01]  /*0870*/  IADD3 R23, PT, PT, R5, -0x7, RZ ;  /* 0xfffffff905177810 */ /* 0x000fe20007ffe0ff */
[----:B------:R-:W5:Y:S02]  /*0880*/  LDG.E R10, desc[UR6][R10.64] ;  /* 0x000000060a0a7981 */ /* 0x000f64000c1e1900 */
[----:B-1----:R-:W-:-:S04]  /*0890*/  IMAD.WIDE.U32 R12, R25, 0x4, R8 ;  /* 0x00000004190c7825 */ /* 0x002fc800078e0008 */
[----:B------:R-:W-:Y:S02]  /*08a0*/  IMAD.WIDE.U32 R8, R23, 0x4, R8 ;  /* 0x0000000417087825 */ /* 0x000fe400078e0008 */
[----:B------:R-:W5:Y:S04]  /*08b0*/  LDG.E R12, desc[UR6][R12.64] ;  /* 0x000000060c0c7981 */ /* 0x000f68000c1e1900 */
[----:B------:R-:W5:Y:S01]  /*08c0*/  LDG.E R9, desc[UR6][R8.64] ;  /* 0x0000000608097981 */ /* 0x000f62000c1e1900 */
[----:B------:R-:W-:Y:S02]  /*08d0*/  VIADD R5, R5, 0xfffffff8 ;  /* 0xfffffff805057836 */ /* 0x000fe40000000000 */
[----:B--2---:R-:W-:-:S05]  /*08e0*/  IMAD.IADD R0, R29, 0x1, R0 ;  /* 0x000000011d007824 */ /* 0x004fca00078e0200 */
[----:B---3--:R-:W-:-:S05]  /*08f0*/  IADD3 R17, PT, PT, R0, R18, RZ ;  /* 0x0000001200117210 */ /* 0x008fca0007ffe0ff */
[----:B----4-:R-:W-:-:S05]  /*0900*/  IMAD.IADD R21, R17, 0x1, R16 ;  /* 0x0000000111157824 */ /* 0x010fca00078e0210 */
[----:B-----5:R-:W-:-:S05]  /*0910*/  IADD3 R23, PT, PT, R21, R20, RZ ;  /* 0x0000001415177210 */ /* 0x020fca0007ffe0ff */
[----:B------:R-:W-:Y:S01]  /*0920*/  IMAD.IADD R15, R23, 0x1, R14 ;  /* 0x00000001170f7824 */ /* 0x000fe200078e020e */
[----:B------:R-:W-:-:S04]  /*0930*/  VIMNMX3 R0, R0, R3, R17, !PT ;  /* 0x000000030000720f */ /* 0x000fc80007800111 */
[----:B------:R-:W-:Y:S02]  /*0940*/  IADD3 R3, PT, PT, R15, R10, RZ ;  /* 0x0000000a0f037210 */ /* 0x000fe40007ffe0ff */
[----:B------:R-:W-:-:S03]  /*0950*/  VIMNMX3 R0, R21, R0, R23, !PT ;  /* 0x000000001500720f */ /* 0x000fc60007800117 */
[----:B------:R-:W-:Y:S01]  /*0960*/  IMAD.IADD R10, R3, 0x1, R12 ;  /* 0x00000001030a7824 */ /* 0x000fe200078e020c */
[----:B------:R-:W-:-:S04]  /*0970*/  VIMNMX3 R0, R15, R0, R3, !PT ;  /* 0x000000000f00720f */ /* 0x000fc80007800103 */
[----:B------:R-:W-:-:S04]  /*0980*/  IADD3 R29, PT, PT, R10, R9, RZ ;  /* 0x000000090a1d7210 */ /* 0x000fc80007ffe0ff */
[----:B------:R-:W-:-:S07]  /*0990*/  VIMNMX3 R3, R10, R0, R29, !PT ;  /* 0x000000000a03720f */ /* 0x000fce000780011d */
.L_x_7:
[----:B------:R-:W-:Y:S05]  /*09a0*/  BSYNC.RECONVERGENT B1 ;  /* 0x0000000000017941 */ /* 0x000fea0003800200 */
.L_x_6:
        /* <DEDUP_REMOVED lines=10> */
[----:B0-----:R-:W-:-:S04]  /*0a50*/  IMAD.WIDE.U32 R10, R5, 0x4, R8 ;  /* 0x00000004050a7825 */ /* 0x001fc800078e0008 */
[--C-:B------:R-:W-:Y:S02]  /*0a60*/  IMAD.WIDE.U32 R12, R13, 0x4, R8.reuse ;  /* 0x000000040d0c7825 */ /* 0x100fe400078e0008 */
[----:B------:R-:W2:Y:S02]  /*0a70*/  LDG.E R10, desc[UR6][R10.64] ;  /* 0x000000060a0a7981 */ /* 0x000ea4000c1e1900 */
[--C-:B------:R-:W-:Y:S02]  /*0a80*/  IMAD.WIDE.U32 R14, R15, 0x4, R8.reuse ;  /* 0x000000040f0e7825 */ /* 0x100fe400078e0008 */
[----:B------:R-:W3:Y:S02]  /*0a90*/  LDG.E R13, desc[UR6][R12.64] ;  /* 0x000000060c0d7981 */ /* 0x000ee4000c1e1900 */
[----:B------:R-:W-:Y:S02]  /*0aa0*/  IMAD.WIDE.U32 R8, R17, 0x4, R8 ;  /* 0x0000000411087825 */ /* 0x000fe400078e0008 */
[----:B------:R-:W4:Y:S04]  /*0ab0*/  LDG.E R15, desc[UR6][R14.64] ;  /* 0x000000060e0f7981 */ /* 0x000f28000c1e1900 */
[----:B------:R-:W5:Y:S01]  /*0ac0*/  LDG.E R8, desc[UR6][R8.64] ;  /* 0x0000000608087981 */ /* 0x000f62000c1e1900 */
[----:B------:R-:W-:-:S02]  /*0ad0*/  VIADD R5, R5, 0xfffffffc ;  /* 0xfffffffc05057836 */ /* 0x000fc40000000000 */
[----:B--2---:R-:W-:-:S05]  /*0ae0*/  IMAD.IADD R0, R29, 0x1, R10 ;  /* 0x000000011d007824 */ /* 0x004fca00078e020a */
[----:B---3--:R-:W-:-:S04]  /*0af0*/  IADD3 R16, PT, PT, R0, R13, RZ ;  /* 0x0000000d00107210 */ /* 0x008fc80007ffe0ff */
[----:B------:R-:W-:Y:S01]  /*0b00*/  VIMNMX3 R0, R0, R3, R16, !PT ;  /* 0x000000030000720f */ /* 0x000fe20007800110 */
[----:B----4-:R-:W-:-:S05]  /*0b10*/  IMAD.IADD R17, R16, 0x1, R15 ;  /* 0x0000000110117824 */ /* 0x010fca00078e020f */
[----:B-----5:R-:W-:-:S04]  /*0b20*/  IADD3 R29, PT, PT, R17, R8, RZ ;  /* 0x00000008111d7210 */ /* 0x020fc80007ffe0ff */
[----:B------:R-:W-:-:S07]  /*0b30*/  VIMNMX3 R3, R17, R0, R29, !PT ;  /* 0x000000001103720f */ /* 0x000fce000780011d */
.L_x_9:
[----:B------:R-:W-:Y:S05]  /*0b40*/  BSYNC.RECONVERGENT B1 ;  /* 0x0000000000017941 */ /* 0x000fea0003800200 */
.L_x_8:
[----:B------:R-:W-:Y:S05]  /*0b50*/  @!P1 BRA `(.L_x_1) ;  /* 0x0000000000289947 */ /* 0x000fea0003800000 */
[----:B------:R-:W0:Y:S01]  /*0b60*/  LDC.64 R10, c[0x0][0x380] ;  /* 0x0000e000ff0a7b82 */ /* 0x000e220000000a00 */
[----:B------:R-:W-:-:S07]  /*0b70*/  IADD3 R4, PT, PT, -R4, RZ, RZ ;  /* 0x000000ff04047210 */ /* 0x000fce0007ffe1ff */
.L_x_10:
[----:B0-----:R-:W-:-:S06]  /*0b80*/  IMAD.WIDE.U32 R8, R5, 0x4, R10 ;  /* 0x0000000405087825 */ /* 0x001fcc00078e000a */
[----:B------:R-:W2:Y:S01]  /*0b90*/  LDG.E R8, desc[UR6][R8.64] ;  /* 0x0000000608087981 */ /* 0x000ea2000c1e1900 */
[----:B------:R-:W-:Y:S02]  /*0ba0*/  VIADD R4, R4, 0x1 ;  /* 0x0000000104047836 */ /* 0x000fe40000000000 */
[----:B------:R-:W-:-:S03]  /*0bb0*/  VIADD R5, R5, 0xffffffff ;  /* 0xffffffff05057836 */ /* 0x000fc60000000000 */
[----:B------:R-:W-:Y:S02]  /*0bc0*/  ISETP.NE.AND P0, PT, R4, RZ, PT ;  /* 0x000000ff0400720c */ /* 0x000fe40003f05270 */
[----:B--2---:R-:W-:-:S04]  /*0bd0*/  IADD3 R29, PT, PT, R8, R29, RZ ;  /* 0x0000001d081d7210 */ /* 0x004fc80007ffe0ff */
[----:B------:R-:W-:-:S07]  /*0be0*/  VIMNMX R3, PT, PT, R29, R3, !PT ;  /* 0x000000031d037248 */ /* 0x000fce0007fe0100 */
[----:B------:R-:W-:Y:S05]  /*0bf0*/  @P0 BRA `(.L_x_10) ;  /* 0xfffffffc00e00947 */ /* 0x000fea000383ffff */
.L_x_1:
[----:B0-----:R-:W-:Y:S05]  /*0c00*/  BSYNC.RECONVERGENT B0 ;  /* 0x0000000000007941 */ /* 0x001fea0003800200 */
.L_x_0:
[----:B------:R-:W0:Y:S01]  /*0c10*/  LDCU.U8 UR4, c[0x0][0x394] ;  /* 0x00007280ff0477ac */ /* 0x000e220008000000 */
[----:B------:R-:W1:Y:S01]  /*0c20*/  LDC.64 R4, c[0x0][0x388] ;  /* 0x0000e200ff047b82 */ /* 0x000e620000000a00 */
[----:B0-----:R-:W-:-:S06]  /*0c30*/  UPRMT UR4, UR4, 0x8880, URZ ;  /* 0x0000888004047896 */ /* 0x001fcc00080000ff */
[----:B------:R-:W-:Y:S01]  /*0c40*/  ISETP.NE.AND P0, PT, RZ, UR4, PT ;  /* 0x00000004ff007c0c */ /* 0x000fe2000bf05270 */
[----:B-1----:R-:W-:-:S05]  /*0c50*/  IMAD.WIDE R4, R2, 0x4, R4 ;  /* 0x0000000402047825 */ /* 0x002fca00078e0204 */
[----:B------:R0:W-:Y:S07]  /*0c60*/  STG.E desc[UR6][R4.64], R3 ;  /* 0x0000000304007986 */ /* 0x0001ee000c101906 */
[----:B------:R-:W-:Y:S05]  /*0c70*/  @!P0 EXIT ;  /* 0x000000000000894d */ /* 0x000fea0003800000 */
[----:B------:R-:W-:Y:S01]  /*0c80*/  MOV R0, 0x0 ;  /* 0x0000000000007802 */ /* 0x000fe20000000f00 */
[----:B------:R1:W-:Y:S01]  /*0c90*/  STL.64 [R1], R2 ;  /* 0x0000000201007387 */ /* 0x0003e20000100a00 */
[----:B------:R-:W0:Y:S02]  /*0ca0*/  LDCU.64 UR4, c[0x4][0x8] ;  /* 0x01000100ff0477ac */ /* 0x000e240008000a00 */
[----:B------:R1:W2:Y:S01]  /*0cb0*/  LDC.64 R8, c[0x4][R0] ;  /* 0x0100000000087b82 */ /* 0x0002a20000000a00 */
[----:B0-----:R-:W-:Y:S01]  /*0cc0*/  MOV R4, UR4 ;  /* 0x0000000400047c02 */ /* 0x001fe20008000f00 */
[----:B-1----:R-:W-:-:S07]  /*0cd0*/  IMAD.U32 R5, RZ, RZ, UR5 ;  /* 0x00000005ff057e24 */ /* 0x002fce000f8e00ff */
[----:B------:R-:W-:-:S07]  /*0ce0*/  LEPC R20, `(.L_x_11) ;  /* 0x000000001014794e */ /* 0x000fce0000000000 */
[----:B--2---:R-:W-:Y:S05]  /*0cf0*/  CALL.ABS.NOINC R8 ;  /* 0x0000000008007343 */ /* 0x004fea0003c00000 */
.L_x_11:
[----:B------:R-:W-:Y:S05]  /*0d00*/  EXIT ;  /* 0x000000000000794d */ /* 0x000fea0003800000 */
.L_x_12:
[----:B------:R-:W-:-:S00]  /*0d10*/  BRA `(.L_x_12) ;  /* 0xfffffffc00fc7947 */ /* 0x000fc0000383ffff */
[----:B------:R-:W-:-:S00]  /*0d20*/  NOP ;  /* 0x0000000000007918 */ /* 0x000fc00000000000 */
        /* <DEDUP_REMOVED lines=13> */
.L_x_13:


//--------------------- .nv.global.init           --------------------------
	.section	.nv.global.init,"aw",@progbits
.nv.global.init:
	.type		$str,@object
	.size		$str,(.L_0 - $str)
$str:
        /*0000*/ 	.byte	0x49, 0x27, 0x6d, 0x20, 0x74, 0x68, 0x72, 0x65, 0x61, 0x64, 0x20, 0x25, 0x64, 0x2e, 0x20, 0x54
        /*0010*/ 	.byte	0x68, 0x65, 0x20, 0x6d, 0x61, 0x78, 0x69, 0x6d, 0x75, 0x6d, 0x20, 0x73, 0x75, 0x6d, 0x20, 0x49
        /*0020*/ 	.byte	0x20, 0x66, 0x6f, 0x75, 0x6e, 0x64, 0x20, 0x69, 0x73, 0x20, 0x25, 0x64, 0x0a, 0x00
.L_0:


//--------------------- .nv.shared.reserved.0     --------------------------
	.section	.nv.shared.reserved.0,"aw",@nobits
	.weak		__nv_reservedSMEM_offset_0_alias
	.size		__nv_reservedSMEM_offset_0_alias, 0, 64
	.other		__nv_reservedSMEM_offset_0_alias,@"STO_CUDA_RESERVED_SHARED STV_DEFAULT"
__nv_reservedSMEM_offset_0_alias:
	.zero		0
	.zero		64


//--------------------- .nv.constant0._Z8checkSumPiS_ib --------------------------
	.section	.nv.constant0._Z8checkSumPiS_ib,"a",@progbits
	.sectionflags	@""
	.align	4
.nv.constant0._Z8checkSumPiS_ib:
	.zero		917


//--------------------- SYMBOLS --------------------------

	.type		.nv.reservedSmem.offset0,@object
	.size		.nv.reservedSmem.offset0,0x4
	.type		vprintf,@function
